//
// Generated by NVIDIA NVVM Compiler
//
// Compiler Build ID: CL-36424714
// Cuda compilation tools, release 13.0, V13.0.88
// Based on NVVM 20.0.0
//

.version 9.0
.target sm_100
.address_size 64

	// .globl	_Z24exclusive_prefix_sum_gpuPiS_ii

.visible .entry _Z24exclusive_prefix_sum_gpuPiS_ii(
	.param .u64 .ptr .align 1 _Z24exclusive_prefix_sum_gpuPiS_ii_param_0,
	.param .u64 .ptr .align 1 _Z24exclusive_prefix_sum_gpuPiS_ii_param_1,
	.param .u32 _Z24exclusive_prefix_sum_gpuPiS_ii_param_2,
	.param .u32 _Z24exclusive_prefix_sum_gpuPiS_ii_param_3
)
{
	.reg .pred 	%p<8>;
	.reg .b32 	%r<22>;
	.reg .b64 	%rd<16>;

	ld.param.u64 	%rd3, [_Z24exclusive_prefix_sum_gpuPiS_ii_param_0];
	ld.param.u64 	%rd4, [_Z24exclusive_prefix_sum_gpuPiS_ii_param_1];
	ld.param.u32 	%r7, [_Z24exclusive_prefix_sum_gpuPiS_ii_param_2];
	ld.param.u32 	%r8, [_Z24exclusive_prefix_sum_gpuPiS_ii_param_3];
	cvta.to.global.u64 	%rd1, %rd4;
	cvta.to.global.u64 	%rd2, %rd3;
	mov.u32 	%r9, %ntid.x;
	mov.u32 	%r10, %nctaid.x;
	mul.lo.s32 	%r1, %r9, %r10;
	mov.u32 	%r11, %ctaid.x;
	mov.u32 	%r12, %tid.x;
	mad.lo.s32 	%r20, %r9, %r11, %r12;
	setp.eq.s32 	%p1, %r7, 0;
	@%p1 bra 	$L__BB0_4;
	setp.ge.s32 	%p2, %r20, %r8;
	@%p2 bra 	$L__BB0_11;
$L__BB0_2:
	setp.le.s32 	%p3, %r20, %r7;
	@%p3 bra 	$L__BB0_9;
	mul.wide.s32 	%rd8, %r20, 4;
	add.s64 	%rd9, %rd2, %rd8;
	ld.global.u32 	%r14, [%rd9];
	sub.s32 	%r15, %r20, %r7;
	mul.wide.s32 	%rd10, %r15, 4;
	add.s64 	%rd11, %rd2, %rd10;
	ld.global.u32 	%r16, [%rd11];
	add.s32 	%r17, %r16, %r14;
	add.s64 	%rd12, %rd1, %rd8;
	st.global.u32 	[%rd12], %r17;
	bra.uni 	$L__BB0_10;
$L__BB0_4:
	setp.ge.s32 	%p5, %r20, %r8;
	@%p5 bra 	$L__BB0_11;
$L__BB0_5:
	setp.ne.s32 	%p6, %r20, 0;
	@%p6 bra 	$L__BB0_7;
	mov.b32 	%r19, 0;
	st.global.u32 	[%rd1], %r19;
	bra.uni 	$L__BB0_8;
$L__BB0_7:
	mul.wide.s32 	%rd13, %r20, 4;
	add.s64 	%rd14, %rd2, %rd13;
	ld.global.u32 	%r18, [%rd14+-4];
	add.s64 	%rd15, %rd1, %rd13;
	st.global.u32 	[%rd15], %r18;
$L__BB0_8:
	add.s32 	%r20, %r20, %r1;
	setp.lt.s32 	%p7, %r20, %r8;
	@%p7 bra 	$L__BB0_5;
	bra.uni 	$L__BB0_11;
$L__BB0_9:
	mul.wide.s32 	%rd5, %r20, 4;
	add.s64 	%rd6, %rd2, %rd5;
	ld.global.u32 	%r13, [%rd6];
	add.s64 	%rd7, %rd1, %rd5;
	st.global.u32 	[%rd7], %r13;
$L__BB0_10:
	add.s32 	%r20, %r20, %r1;
	setp.lt.s32 	%p4, %r20, %r8;
	@%p4 bra 	$L__BB0_2;
$L__BB0_11:
	ret;

}


// ===== COMPILED SASS (sm_100) =====

	.target	sm_100

	.elftype	@"ET_EXEC"


//--------------------- .note.nv.tkinfo           --------------------------
	.section	.note.nv.tkinfo,"",@"SHT_NOTE"
	.sectionflags	@"SHF_NOTE_NV_TKINFO"
	.tkinfo
        /*0018*/ 	.word	0x00000002
        /*0030*/ 	.string	""
        /*0030*/ 	.string	"ptxas"
        /*0030*/ 	.string	"Cuda compilation tools, release 13.0, V13.0.88"
        /*0030*/ 	.string	"Build cuda_13.0.r13.0/compiler.36424714_0"
        /*0030*/ 	.string	"-arch sm_100 -m 64 "



//--------------------- .note.nv.cuinfo           --------------------------
	.section	.note.nv.cuinfo,"",@"SHT_NOTE"
	.sectionflags	@"SHF_NOTE_NV_CUINFO"
        /*0018*/ 	.short	0x0002
        /*001a*/ 	.short	0x0064
        /*001c*/ 	.short	0x0082
	.zero		2


//--------------------- .nv.info                  --------------------------
	.section	.nv.info,"",@"SHT_CUDA_INFO"
	.align	4


	//----- nvinfo : EIATTR_REGCOUNT
	.align		4
        /*0000*/ 	.byte	0x04, 0x2f
        /*0002*/ 	.short	(.L_1 - .L_0)
	.align		4
.L_0:
        /*0004*/ 	.word	index@(_Z24exclusive_prefix_sum_gpuPiS_ii)
        /*0008*/ 	.word	0x00000014


	//----- nvinfo : EIATTR_FRAME_SIZE
	.align		4
.L_1:
        /*000c*/ 	.byte	0x04, 0x11
        /*000e*/ 	.short	(.L_3 - .L_2)
	.align		4
.L_2:
        /*0010*/ 	.word	index@(_Z24exclusive_prefix_sum_gpuPiS_ii)
        /*0014*/ 	.word	0x00000000


	//----- nvinfo : EIATTR_MIN_STACK_SIZE
	.align		4
.L_3:
        /*0018*/ 	.byte	0x04, 0x12
        /*001a*/ 	.short	(.L_5 - .L_4)
	.align		4
.L_4:
        /*001c*/ 	.word	index@(_Z24exclusive_prefix_sum_gpuPiS_ii)
        /*0020*/ 	.word	0x00000000
.L_5:


//--------------------- .nv.compat                --------------------------
	.section	.nv.compat,"",@"SHT_CUDA_COMPAT_INFO"
	.align	4
        /*0000*/ 	.byte	0x02, 0x09, 0x00, 0x00, 0x02, 0x02, 0x01, 0x00, 0x02, 0x05, 0x05, 0x00, 0x03, 0x07, 0x01, 0x01
        /*0010*/ 	.byte	0x02, 0x03, 0x00, 0x00, 0x02, 0x06, 0x01, 0x00, 0x04, 0x0b, 0x08, 0x00, 0x09, 0x00, 0x00, 0x00
        /*0020*/ 	.byte	0x00, 0x00, 0x00, 0x00


//--------------------- .nv.info._Z24exclusive_prefix_sum_gpuPiS_ii --------------------------
	.section	.nv.info._Z24exclusive_prefix_sum_gpuPiS_ii,"",@"SHT_CUDA_INFO"
	.sectionflags	@""
	.align	4


	//----- nvinfo : EIATTR_CUDA_API_VERSION
	.align		4
        /*0000*/ 	.byte	0x04, 0x37
        /*0002*/ 	.short	(.L_7 - .L_6)
.L_6:
        /*0004*/ 	.word	0x00000082


	//----- nvinfo : EIATTR_KPARAM_INFO
	.align		4
.L_7:
        /*0008*/ 	.byte	0x04, 0x17
        /*000a*/ 	.short	(.L_9 - .L_8)
.L_8:
        /*000c*/ 	.word	0x00000000
        /*0010*/ 	.short	0x0003
        /*0012*/ 	.short	0x0014
        /*0014*/ 	.byte	0x00, 0xf0, 0x11, 0x00


	//----- nvinfo : EIATTR_KPARAM_INFO
	.align		4
.L_9:
        /*0018*/ 	.byte	0x04, 0x17
        /*001a*/ 	.short	(.L_11 - .L_10)
.L_10:
        /*001c*/ 	.word	0x00000000
        /*0020*/ 	.short	0x0002
        /*0022*/ 	.short	0x0010
        /*0024*/ 	.byte	0x00, 0xf0, 0x11, 0x00


	//----- nvinfo : EIATTR_KPARAM_INFO
	.align		4
.L_11:
        /*0028*/ 	.byte	0x04, 0x17
        /*002a*/ 	.short	(.L_13 - .L_12)
.L_12:
        /*002c*/ 	.word	0x00000000
        /*0030*/ 	.short	0x0001
        /*0032*/ 	.short	0x0008
        /*0034*/ 	.byte	0x00, 0xf5, 0x21, 0x00


	//----- nvinfo : EIATTR_KPARAM_INFO
	.align		4
.L_13:
        /*0038*/ 	.byte	0x04, 0x17
        /*003a*/ 	.short	(.L_15 - .L_14)
.L_14:
        /*003c*/ 	.word	0x00000000
        /*0040*/ 	.short	0x0000
        /*0042*/ 	.short	0x0000
        /*0044*/ 	.byte	0x00, 0xf5, 0x21, 0x00


	//----- nvinfo : EIATTR_SPARSE_MMA_MASK
	.align		4
.L_15:
        /*0048*/ 	.byte	0x03, 0x50
        /*004a*/ 	.short	0x0000


	//----- nvinfo : EIATTR_MAXREG_COUNT
	.align		4
        /*004c*/ 	.byte	0x03, 0x1b
        /*004e*/ 	.short	0x00ff


	//----- nvinfo : EIATTR_MERCURY_ISA_VERSION
	.align		4
        /*0050*/ 	.byte	0x03, 0x5f
        /*0052*/ 	.short	0x0101


	//----- nvinfo : EIATTR_VRC_CTA_INIT_COUNT
	.align		4
        /*0054*/ 	.byte	0x02, 0x4a
	.zero		1
	.zero		1


	//----- nvinfo : EIATTR_EXIT_INSTR_OFFSETS
	.align		4
        /*0058*/ 	.byte	0x04, 0x1c
        /*005a*/ 	.short	(.L_17 - .L_16)


	//   ....[0]....
.L_16:
        /*005c*/ 	.word	0x00000110


	//   ....[1]....
        /*0060*/ 	.word	0x00000200


	//   ....[2]....
        /*0064*/ 	.word	0x00000240


	//   ....[3]....
        /*0068*/ 	.word	0x00000310


	//----- nvinfo : EIATTR_CRS_STACK_SIZE
	.align		4
.L_17:
        /*006c*/ 	.byte	0x04, 0x1e
        /*006e*/ 	.short	(.L_19 - .L_18)
.L_18:
        /*0070*/ 	.word	0x00000000


	//----- nvinfo : EIATTR_CBANK_PARAM_SIZE
	.align		4
.L_19:
        /*0074*/ 	.byte	0x03, 0x19
        /*0076*/ 	.short	0x0018


	//----- nvinfo : EIATTR_PARAM_CBANK
	.align		4
        /*0078*/ 	.byte	0x04, 0x0a
        /*007a*/ 	.short	(.L_21 - .L_20)
	.align		4
.L_20:
        /*007c*/ 	.word	index@(.nv.constant0._Z24exclusive_prefix_sum_gpuPiS_ii)
        /*0080*/ 	.short	0x0380
        /*0082*/ 	.short	0x0018


	//----- nvinfo : EIATTR_SW_WAR
	.align		4
.L_21:
        /*0084*/ 	.byte	0x04, 0x36
        /*0086*/ 	.short	(.L_23 - .L_22)
.L_22:
        /*0088*/ 	.word	0x00000008
.L_23:


//--------------------- .nv.callgraph             --------------------------
	.section	.nv.callgraph,"",@"SHT_CUDA_CALLGRAPH"
	.align	4
	.sectionentsize	8
	.align		4
        /*0000*/ 	.word	0x00000000
	.align		4
        /*0004*/ 	.word	0xffffffff
	.align		4
        /*0008*/ 	.word	0x00000000
	.align		4
        /*000c*/ 	.word	0xfffffffe
	.align		4
        /*0010*/ 	.word	0x00000000
	.align		4
        /*0014*/ 	.word	0xfffffffd
	.align		4
        /*0018*/ 	.word	0x00000000
	.align		4
        /*001c*/ 	.word	0xfffffffc


//--------------------- .text._Z24exclusive_prefix_sum_gpuPiS_ii --------------------------
	.section	.text._Z24exclusive_prefix_sum_gpuPiS_ii,"ax",@progbits
	.align	128
        .global         _Z24exclusive_prefix_sum_gpuPiS_ii
        .type           _Z24exclusive_prefix_sum_gpuPiS_ii,@function
        .size           _Z24exclusive_prefix_sum_gpuPiS_ii,(.L_x_4 - _Z24exclusive_prefix_sum_gpuPiS_ii)
        .other          _Z24exclusive_prefix_sum_gpuPiS_ii,@"STO_CUDA_ENTRY STV_DEFAULT"
_Z24exclusive_prefix_sum_gpuPiS_ii:
.text._Z24exclusive_prefix_sum_gpuPiS_ii:
[----:B------:R-:W-:Y:S01]  /*0000*/  LDC R1, c[0x0][0x37c] ;  /* 0x0000df00ff017b82 */ /* 0x000fe20000000800 */
[----:B------:R-:W0:Y:S01]  /*0010*/  S2R R13, SR_CTAID.X ;  /* 0x00000000000d7919 */ /* 0x000e220000002500 */
[----:B------:R-:W1:Y:S01]  /*0020*/  LDCU UR8, c[0x0][0x390] ;  /* 0x00007200ff0877ac */ /* 0x000e620008000800 */
[----:B------:R-:W0:Y:S01]  /*0030*/  S2R R0, SR_TID.X ;  /* 0x0000000000007919 */ /* 0x000e220000002100 */
[----:B------:R-:W2:Y:S01]  /*0040*/  LDCU UR5, c[0x0][0x360] ;  /* 0x00006c00ff0577ac */ /* 0x000ea20008000800 */
[----:B------:R-:W2:Y:S01]  /*0050*/  LDCU UR4, c[0x0][0x370] ;  /* 0x00006e00ff0477ac */ /* 0x000ea20008000800 */
[----:B------:R-:W3:Y:S01]  /*0060*/  LDCU.64 UR6, c[0x0][0x358] ;  /* 0x00006b00ff0677ac */ /* 0x000ee20008000a00 */
[----:B-1----:R-:W-:Y:S02]  /*0070*/  UISETP.NE.AND UP0, UPT, UR8, URZ, UPT ;  /* 0x000000ff0800728c */ /* 0x002fe4000bf05270 */
[----:B--2---:R-:W-:Y:S02]  /*0080*/  UIMAD UR4, UR5, UR4, URZ ;  /* 0x00000004050472a4 */ /* 0x004fe4000f8e02ff */
[----:B0-----:R-:W-:-:S05]  /*0090*/  IMAD R13, R13, UR5, R0 ;  /* 0x000000050d0d7c24 */ /* 0x001fca000f8e0200 */
[----:B---3--:R-:W-:Y:S05]  /*00a0*/  BRA.U !UP0, `(.L_x_0) ;  /* 0x0000000108587547 */ /* 0x008fea000b800000 */
[----:B------:R-:W0:Y:S01]  /*00b0*/  LDCU UR5, c[0x0][0x394] ;  /* 0x00007280ff0577ac */ /* 0x000e220008000800 */
[----:B------:R-:W1:Y:S01]  /*00c0*/  LDC.64 R8, c[0x0][0x380] ;  /* 0x0000e000ff087b82 */ /* 0x000e620000000a00 */
[----:B------:R-:W2:Y:S01]  /*00d0*/  LDCU UR9, c[0x0][0x394] ;  /* 0x00007280ff0977ac */ /* 0x000ea20008000800 */
[----:B------:R-:W3:Y:S06]  /*00e0*/  LDCU UR8, c[0x0][0x390] ;  /* 0x00007200ff0877ac */ /* 0x000eec0008000800 */
[----:B------:R-:W4:Y:S01]  /*00f0*/  LDC.64 R10, c[0x0][0x388] ;  /* 0x0000e200ff0a7b82 */ /* 0x000f220000000a00 */
[----:B0-----:R-:W-:-:S13]  /*0100*/  ISETP.GE.AND P0, PT, R13, UR5, PT ;  /* 0x000000050d007c0c */ /* 0x001fda000bf06270 */
[----:B--23--:R-:W-:Y:S05]  /*0110*/  @P0 EXIT ;  /* 0x000000000000094d */ /* 0x00cfea0003800000 */
.L_x_1:
[C---:B------:R-:W-:Y:S01]  /*0120*/  ISETP.GT.AND P0, PT, R13.reuse, UR8, PT ;  /* 0x000000080d007c0c */ /* 0x040fe2000bf04270 */
[----:B-1----:R-:W-:-:S12]  /*0130*/  IMAD.WIDE R2, R13, 0x4, R8 ;  /* 0x000000040d027825 */ /* 0x002fd800078e0208 */
[----:B------:R-:W-:Y:S01]  /*0140*/  @P0 VIADD R5, R13, -UR8 ;  /* 0x800000080d050c36 */ /* 0x000fe20008000000 */
[----:B------:R-:W2:Y:S03]  /*0150*/  @P0 LDG.E R0, desc[UR6][R2.64] ;  /* 0x0000000602000981 */ /* 0x000ea6000c1e1900 */
[----:B------:R-:W-:-:S06]  /*0160*/  @P0 IMAD.WIDE R4, R5, 0x4, R8 ;  /* 0x0000000405040825 */ /* 0x000fcc00078e0208 */
[----:B------:R-:W2:Y:S01]  /*0170*/  @P0 LDG.E R5, desc[UR6][R4.64] ;  /* 0x0000000604050981 */ /* 0x000ea2000c1e1900 */
[----:B----4-:R-:W-:-:S04]  /*0180*/  IMAD.WIDE R6, R13, 0x4, R10 ;  /* 0x000000040d067825 */ /* 0x010fc800078e020a */
[----:B--2---:R-:W-:-:S05]  /*0190*/  @P0 IMAD.IADD R15, R0, 0x1, R5 ;  /* 0x00000001000f0824 */ /* 0x004fca00078e0205 */
[----:B------:R0:W-:Y:S04]  /*01a0*/  @P0 STG.E desc[UR6][R6.64], R15 ;  /* 0x0000000f06000986 */ /* 0x0001e8000c101906 */
[----:B------:R-:W2:Y:S01]  /*01b0*/  @!P0 LDG.E R17, desc[UR6][R2.64] ;  /* 0x0000000602118981 */ /* 0x000ea2000c1e1900 */
[----:B------:R-:W-:-:S03]  /*01c0*/  IADD3 R13, PT, PT, R13, UR4, RZ ;  /* 0x000000040d0d7c10 */ /* 0x000fc6000fffe0ff */
[----:B--2---:R0:W-:Y:S01]  /*01d0*/  @!P0 STG.E desc[UR6][R6.64], R17 ;  /* 0x0000001106008986 */ /* 0x0041e2000c101906 */
[----:B------:R-:W-:-:S13]  /*01e0*/  ISETP.GE.AND P0, PT, R13, UR9, PT ;  /* 0x000000090d007c0c */ /* 0x000fda000bf06270 */
[----:B0-----:R-:W-:Y:S05]  /*01f0*/  @!P0 BRA `(.L_x_1) ;  /* 0xfffffffc00c88947 */ /* 0x001fea000383ffff */
[----:B------:R-:W-:Y:S05]  /*0200*/  EXIT ;  /* 0x000000000000794d */ /* 0x000fea0003800000 */
.L_x_0:
[----:B------:R-:W0:Y:S01]  /*0210*/  LDCU UR5, c[0x0][0x394] ;  /* 0x00007280ff0577ac */ /* 0x000e220008000800 */
[----:B------:R-:W1:Y:S01]  /*0220*/  LDCU UR8, c[0x0][0x394] ;  /* 0x00007280ff0877ac */ /* 0x000e620008000800 */
[----:B0-----:R-:W-:-:S13]  /*0230*/  ISETP.GE.AND P0, PT, R13, UR5, PT ;  /* 0x000000050d007c0c */ /* 0x001fda000bf06270 */
[----:B-1----:R-:W-:Y:S05]  /*0240*/  @P0 EXIT ;  /* 0x000000000000094d */ /* 0x002fea0003800000 */
.L_x_2:
[C---:B------:R-:W-:Y:S01]  /*0250*/  ISETP.NE.AND P0, PT, R13.reuse, RZ, PT ;  /* 0x000000ff0d00720c */ /* 0x040fe20003f05270 */
[----:B------:R-:W0:Y:S08]  /*0260*/  LDC.64 R4, c[0x0][0x380] ;  /* 0x0000e000ff047b82 */ /* 0x000e300000000a00 */
[----:B------:R-:W1:Y:S08]  /*0270*/  LDC.64 R6, c[0x0][0x388] ;  /* 0x0000e200ff067b82 */ /* 0x000e700000000a00 */
[----:B------:R-:W2:Y:S01]  /*0280*/  @!P0 LDC.64 R2, c[0x0][0x388] ;  /* 0x0000e200ff028b82 */ /* 0x000ea20000000a00 */
[C---:B0-----:R-:W-:Y:S01]  /*0290*/  @P0 IMAD.WIDE R4, R13.reuse, 0x4, R4 ;  /* 0x000000040d040825 */ /* 0x041fe200078e0204 */
[----:B--2---:R0:W-:Y:S05]  /*02a0*/  @!P0 STG.E desc[UR6][R2.64], RZ ;  /* 0x000000ff02008986 */ /* 0x0041ea000c101906 */
[----:B------:R-:W2:Y:S01]  /*02b0*/  @P0 LDG.E R5, desc[UR6][R4.64+-0x4] ;  /* 0xfffffc0604050981 */ /* 0x000ea2000c1e1900 */
[C---:B-1----:R-:W-:Y:S01]  /*02c0*/  @P0 IMAD.WIDE R6, R13.reuse, 0x4, R6 ;  /* 0x000000040d060825 */ /* 0x042fe200078e0206 */
[----:B------:R-:W-:-:S04]  /*02d0*/  IADD3 R13, PT, PT, R13, UR4, RZ ;  /* 0x000000040d0d7c10 */ /* 0x000fc8000fffe0ff */
[----:B--2---:R0:W-:Y:S01]  /*02e0*/  @P0 STG.E desc[UR6][R6.64], R5 ;  /* 0x0000000506000986 */ /* 0x0041e2000c101906 */
[----:B------:R-:W-:-:S13]  /*02f0*/  ISETP.GE.AND P0, PT, R13, UR8, PT ;  /* 0x000000080d007c0c */ /* 0x000fda000bf06270 */
[----:B0-----:R-:W-:Y:S05]  /*0300*/  @!P0 BRA `(.L_x_2) ;  /* 0xfffffffc00d08947 */ /* 0x001fea000383ffff */
[----:B------:R-:W-:Y:S05]  /*0310*/  EXIT ;  /* 0x000000000000794d */ /* 0x000fea0003800000 */
.L_x_3:
[----:B------:R-:W-:-:S00]  /*0320*/  BRA `(.L_x_3) ;  /* 0xfffffffc00fc7947 */ /* 0x000fc0000383ffff */
[----:B------:R-:W-:-:S00]  /*0330*/  NOP ;  /* 0x0000000000007918 */ /* 0x000fc00000000000 */
        /* <DEDUP_REMOVED lines=12> */
.L_x_4:


//--------------------- .nv.shared.reserved.0     --------------------------
	.section	.nv.shared.reserved.0,"aw",@nobits
	.weak		__nv_reservedSMEM_offset_0_alias
	.size		__nv_reservedSMEM_offset_0_alias, 0, 64
	.other		__nv_reservedSMEM_offset_0_alias,@"STO_CUDA_RESERVED_SHARED STV_DEFAULT"
__nv_reservedSMEM_offset_0_alias:
	.zero		0
	.zero		64


//--------------------- .nv.constant0._Z24exclusive_prefix_sum_gpuPiS_ii --------------------------
	.section	.nv.constant0._Z24exclusive_prefix_sum_gpuPiS_ii,"a",@progbits
	.sectionflags	@""
	.align	4
.nv.constant0._Z24exclusive_prefix_sum_gpuPiS_ii:
	.zero		920


//--------------------- SYMBOLS --------------------------

	.type		.nv.reservedSmem.offset0,@object
	.size		.nv.reservedSmem.offset0,0x4
